//
// Generated by NVIDIA NVVM Compiler
//
// Compiler Build ID: CL-36424714
// Cuda compilation tools, release 13.0, V13.0.88
// Based on NVVM 20.0.0
//

.version 9.0
.target sm_100
.address_size 64

	// .globl	_Z13exampleKernelv
.extern .func  (.param .b32 func_retval0) vprintf
(
	.param .b64 vprintf_param_0,
	.param .b64 vprintf_param_1
)
;
.global .align 1 .b8 $str[44] = {84, 104, 114, 101, 97, 100, 32, 73, 68, 58, 32, 37, 100, 44, 32, 66, 108, 111, 99, 107, 32, 73, 68, 58, 32, 37, 100, 44, 32, 71, 108, 111, 98, 97, 108, 32, 73, 68, 58, 32, 37, 100, 10};

.visible .entry _Z13exampleKernelv()
{
	.local .align 8 .b8 	__local_depot0[16];
	.reg .b64 	%SP;
	.reg .b64 	%SPL;
	.reg .b32 	%r<14>;
	.reg .b64 	%rd<5>;

	mov.u64 	%SPL, __local_depot0;
	cvta.local.u64 	%SP, %SPL;
	add.u64 	%rd1, %SP, 0;
	add.u64 	%rd2, %SPL, 0;
	mov.u32 	%r1, %tid.x;
	mov.u32 	%r2, %tid.y;
	mov.u32 	%r3, %ntid.x;
	mad.lo.s32 	%r4, %r2, %r3, %r1;
	mov.u32 	%r5, %ctaid.x;
	mov.u32 	%r6, %ctaid.y;
	mov.u32 	%r7, %nctaid.x;
	mad.lo.s32 	%r8, %r6, %r7, %r5;
	mov.u32 	%r9, %ntid.y;
	mul.lo.s32 	%r10, %r3, %r9;
	mad.lo.s32 	%r11, %r10, %r8, %r4;
	st.local.v2.u32 	[%rd2], {%r4, %r8};
	st.local.u32 	[%rd2+8], %r11;
	mov.u64 	%rd3, $str;
	cvta.global.u64 	%rd4, %rd3;
	{ // callseq 0, 0
	.param .b64 param0;
	st.param.b64 	[param0], %rd4;
	.param .b64 param1;
	st.param.b64 	[param1], %rd1;
	.param .b32 retval0;
	call.uni (retval0), 
	vprintf, 
	(
	param0, 
	param1
	);
	ld.param.b32 	%r12, [retval0];
	} // callseq 0
	ret;

}


// ===== COMPILED SASS (sm_100) =====

	.target	sm_100

	.elftype	@"ET_EXEC"


//--------------------- .note.nv.tkinfo           --------------------------
	.section	.note.nv.tkinfo,"",@"SHT_NOTE"
	.sectionflags	@"SHF_NOTE_NV_TKINFO"
	.tkinfo
        /*0018*/ 	.word	0x00000002
        /*0030*/ 	.string	""
        /*0030*/ 	.string	"ptxas"
        /*0030*/ 	.string	"Cuda compilation tools, release 13.0, V13.0.88"
        /*0030*/ 	.string	"Build cuda_13.0.r13.0/compiler.36424714_0"
        /*0030*/ 	.string	"-arch sm_100 -m 64 "



//--------------------- .note.nv.cuinfo           --------------------------
	.section	.note.nv.cuinfo,"",@"SHT_NOTE"
	.sectionflags	@"SHF_NOTE_NV_CUINFO"
        /*0018*/ 	.short	0x0002
        /*001a*/ 	.short	0x0064
        /*001c*/ 	.short	0x0082
	.zero		2


//--------------------- .nv.info                  --------------------------
	.section	.nv.info,"",@"SHT_CUDA_INFO"
	.align	4


	//----- nvinfo : EIATTR_REGCOUNT
	.align		4
        /*0000*/ 	.byte	0x04, 0x2f
        /*0002*/ 	.short	(.L_2 - .L_1)
	.align		4
.L_1:
        /*0004*/ 	.word	index@(_Z13exampleKernelv)
        /*0008*/ 	.word	0x00000018


	//----- nvinfo : EIATTR_FRAME_SIZE
	.align		4
.L_2:
        /*000c*/ 	.byte	0x04, 0x11
        /*000e*/ 	.short	(.L_4 - .L_3)
	.align		4
.L_3:
        /*0010*/ 	.word	index@(_Z13exampleKernelv)
        /*0014*/ 	.word	0x00000010


	//----- nvinfo : EIATTR_MIN_STACK_SIZE
	.align		4
.L_4:
        /*0018*/ 	.byte	0x04, 0x12
        /*001a*/ 	.short	(.L_6 - .L_5)
	.align		4
.L_5:
        /*001c*/ 	.word	index@(_Z13exampleKernelv)
        /*0020*/ 	.word	0x00000010
.L_6:


//--------------------- .nv.compat                --------------------------
	.section	.nv.compat,"",@"SHT_CUDA_COMPAT_INFO"
	.align	4
        /*0000*/ 	.byte	0x02, 0x09, 0x00, 0x00, 0x02, 0x02, 0x01, 0x00, 0x02, 0x05, 0x05, 0x00, 0x03, 0x07, 0x01, 0x01
        /*0010*/ 	.byte	0x02, 0x03, 0x00, 0x00, 0x02, 0x06, 0x01, 0x00, 0x04, 0x0b, 0x08, 0x00, 0x09, 0x00, 0x00, 0x00
        /*0020*/ 	.byte	0x00, 0x00, 0x00, 0x00


//--------------------- .nv.info._Z13exampleKernelv --------------------------
	.section	.nv.info._Z13exampleKernelv,"",@"SHT_CUDA_INFO"
	.sectionflags	@""
	.align	4


	//----- nvinfo : EIATTR_CUDA_API_VERSION
	.align		4
        /*0000*/ 	.byte	0x04, 0x37
        /*0002*/ 	.short	(.L_8 - .L_7)
.L_7:
        /*0004*/ 	.word	0x00000082


	//----- nvinfo : EIATTR_SPARSE_MMA_MASK
	.align		4
.L_8:
        /*0008*/ 	.byte	0x03, 0x50
        /*000a*/ 	.short	0x0000


	//----- nvinfo : EIATTR_MAXREG_COUNT
	.align		4
        /*000c*/ 	.byte	0x03, 0x1b
        /*000e*/ 	.short	0x00ff


	//----- nvinfo : EIATTR_EXTERNS
	.align		4
        /*0010*/ 	.byte	0x04, 0x0f
        /*0012*/ 	.short	(.L_10 - .L_9)


	//   ....[0]....
	.align		4
.L_9:
        /*0014*/ 	.word	index@(vprintf)


	//----- nvinfo : EIATTR_MERCURY_ISA_VERSION
	.align		4
.L_10:
        /*0018*/ 	.byte	0x03, 0x5f
        /*001a*/ 	.short	0x0101


	//----- nvinfo : EIATTR_VRC_CTA_INIT_COUNT
	.align		4
        /*001c*/ 	.byte	0x02, 0x4a
	.zero		1
	.zero		1


	//----- nvinfo : EIATTR_SYSCALL_OFFSETS
	.align		4
        /*0020*/ 	.byte	0x04, 0x46
        /*0022*/ 	.short	(.L_12 - .L_11)


	//   ....[0]....
.L_11:
        /*0024*/ 	.word	0x00000190


	//----- nvinfo : EIATTR_EXIT_INSTR_OFFSETS
	.align		4
.L_12:
        /*0028*/ 	.byte	0x04, 0x1c
        /*002a*/ 	.short	(.L_14 - .L_13)


	//   ....[0]....
.L_13:
        /*002c*/ 	.word	0x000001a0


	//----- nvinfo : EIATTR_SW_WAR
	.align		4
.L_14:
        /*0030*/ 	.byte	0x04, 0x36
        /*0032*/ 	.short	(.L_16 - .L_15)
.L_15:
        /*0034*/ 	.word	0x00000008
.L_16:


//--------------------- .nv.callgraph             --------------------------
	.section	.nv.callgraph,"",@"SHT_CUDA_CALLGRAPH"
	.align	4
	.sectionentsize	8
	.align		4
        /*0000*/ 	.word	0x00000000
	.align		4
        /*0004*/ 	.word	0xffffffff
	.align		4
        /*0008*/ 	.word	index@(_Z13exampleKernelv)
	.align		4
        /*000c*/ 	.word	index@(vprintf)
	.align		4
        /*0010*/ 	.word	0x00000000
	.align		4
        /*0014*/ 	.word	0xfffffffe
	.align		4
        /*0018*/ 	.word	0x00000000
	.align		4
        /*001c*/ 	.word	0xfffffffd
	.align		4
        /*0020*/ 	.word	0x00000000
	.align		4
        /*0024*/ 	.word	0xfffffffc


//--------------------- .nv.constant4             --------------------------
	.section	.nv.constant4,"a",@progbits
	.align	8
	.align		8
.nv.constant4:
        /*0000*/ 	.dword	vprintf
	.align		8
        /*0008*/ 	.dword	$str


//--------------------- .text._Z13exampleKernelv  --------------------------
	.section	.text._Z13exampleKernelv,"ax",@progbits
	.align	128
        .global         _Z13exampleKernelv
        .type           _Z13exampleKernelv,@function
        .size           _Z13exampleKernelv,(.L_x_2 - _Z13exampleKernelv)
        .other          _Z13exampleKernelv,@"STO_CUDA_ENTRY STV_DEFAULT"
_Z13exampleKernelv:
.text._Z13exampleKernelv:
[----:B------:R-:W0:Y:S01]  /*0000*/  LDC R1, c[0x0][0x37c] ;  /* 0x0000df00ff017b82 */ /* 0x000e220000000800 */
[----:B------:R-:W1:Y:S01]  /*0010*/  S2R R2, SR_TID.X ;  /* 0x0000000000027919 */ /* 0x000e620000002100 */
[----:B------:R-:W2:Y:S06]  /*0020*/  LDCU UR6, c[0x0][0x2fc] ;  /* 0x00005f80ff0677ac */ /* 0x000eac0008000800 */
[----:B------:R-:W3:Y:S01]  /*0030*/  S2UR UR7, SR_CTAID.X ;  /* 0x00000000000779c3 */ /* 0x000ee20000002500 */
[----:B------:R-:W-:Y:S01]  /*0040*/  MOV R8, 0x0 ;  /* 0x0000000000087802 */ /* 0x000fe20000000f00 */
[----:B------:R-:W1:Y:S01]  /*0050*/  S2R R3, SR_TID.Y ;  /* 0x0000000000037919 */ /* 0x000e620000002200 */
[----:B------:R-:W4:Y:S01]  /*0060*/  LDCU UR5, c[0x0][0x360] ;  /* 0x00006c00ff0577ac */ /* 0x000f220008000800 */
[----:B0-----:R-:W-:Y:S01]  /*0070*/  VIADD R1, R1, 0xfffffff0 ;  /* 0xfffffff001017836 */ /* 0x001fe20000000000 */
[----:B------:R-:W3:Y:S01]  /*0080*/  S2R R0, SR_CTAID.Y ;  /* 0x0000000000007919 */ /* 0x000ee20000002600 */
[----:B------:R-:W0:Y:S02]  /*0090*/  LDCU.64 UR8, c[0x4][0x8] ;  /* 0x01000100ff0877ac */ /* 0x000e240008000a00 */
[----:B------:R-:W3:Y:S01]  /*00a0*/  LDC R5, c[0x0][0x370] ;  /* 0x0000dc00ff057b82 */ /* 0x000ee20000000800 */
[----:B------:R-:W4:Y:S07]  /*00b0*/  LDCU UR4, c[0x0][0x364] ;  /* 0x00006c80ff0477ac */ /* 0x000f2e0008000800 */
[----:B------:R-:W5:Y:S01]  /*00c0*/  LDC.64 R8, c[0x4][R8] ;  /* 0x0100000008087b82 */ /* 0x000f620000000a00 */
[----:B0-----:R-:W-:Y:S01]  /*00d0*/  IMAD.U32 R4, RZ, RZ, UR8 ;  /* 0x00000008ff047e24 */ /* 0x001fe2000f8e00ff */
[----:B----4-:R-:W-:-:S02]  /*00e0*/  UIMAD UR4, UR5, UR4, URZ ;  /* 0x00000004050472a4 */ /* 0x010fc4000f8e02ff */
[----:B-1----:R-:W-:Y:S01]  /*00f0*/  IMAD R2, R3, UR5, R2 ;  /* 0x0000000503027c24 */ /* 0x002fe2000f8e0202 */
[----:B------:R-:W0:Y:S01]  /*0100*/  LDCU UR5, c[0x0][0x2f8] ;  /* 0x00005f00ff0577ac */ /* 0x000e220008000800 */
[----:B---3--:R-:W-:Y:S01]  /*0110*/  IMAD R3, R0, R5, UR7 ;  /* 0x0000000700037e24 */ /* 0x008fe2000f8e0205 */
[----:B------:R-:W-:-:S03]  /*0120*/  MOV R5, UR9 ;  /* 0x0000000900057c02 */ /* 0x000fc60008000f00 */
[----:B------:R-:W-:Y:S01]  /*0130*/  IMAD R0, R3, UR4, R2 ;  /* 0x0000000403007c24 */ /* 0x000fe2000f8e0202 */
[----:B------:R1:W-:Y:S04]  /*0140*/  STL.64 [R1], R2 ;  /* 0x0000000201007387 */ /* 0x0003e80000100a00 */
[----:B------:R1:W-:Y:S01]  /*0150*/  STL [R1+0x8], R0 ;  /* 0x0000080001007387 */ /* 0x0003e20000100800 */
[----:B0-----:R-:W-:-:S04]  /*0160*/  IADD3 R6, P0, PT, R1, UR5, RZ ;  /* 0x0000000501067c10 */ /* 0x001fc8000ff1e0ff */
[----:B--2--5:R-:W-:-:S09]  /*0170*/  IADD3.X R7, PT, PT, RZ, UR6, RZ, P0, !PT ;  /* 0x00000006ff077c10 */ /* 0x024fd200087fe4ff */
[----:B------:R-:W-:-:S07]  /*0180*/  LEPC R20, `(.L_x_0) ;  /* 0x000000001014794e */ /* 0x000fce0000000000 */
[----:B-1----:R-:W-:Y:S05]  /*0190*/  CALL.ABS.NOINC R8 ;  /* 0x0000000008007343 */ /* 0x002fea0003c00000 */
.L_x_0:
[----:B------:R-:W-:Y:S05]  /*01a0*/  EXIT ;  /* 0x000000000000794d */ /* 0x000fea0003800000 */
.L_x_1:
[----:B------:R-:W-:-:S00]  /*01b0*/  BRA `(.L_x_1) ;  /* 0xfffffffc00fc7947 */ /* 0x000fc0000383ffff */
[----:B------:R-:W-:-:S00]  /*01c0*/  NOP ;  /* 0x0000000000007918 */ /* 0x000fc00000000000 */
        /* <DEDUP_REMOVED lines=11> */
.L_x_2:


//--------------------- .nv.global.init           --------------------------
	.section	.nv.global.init,"aw",@progbits
.nv.global.init:
	.type		$str,@object
	.size		$str,(.L_0 - $str)
$str:
        /*0000*/ 	.byte	0x54, 0x68, 0x72, 0x65, 0x61, 0x64, 0x20, 0x49, 0x44, 0x3a, 0x20, 0x25, 0x64, 0x2c, 0x20, 0x42
        /*0010*/ 	.byte	0x6c, 0x6f, 0x63, 0x6b, 0x20, 0x49, 0x44, 0x3a, 0x20, 0x25, 0x64, 0x2c, 0x20, 0x47, 0x6c, 0x6f
        /*0020*/ 	.byte	0x62, 0x61, 0x6c, 0x20, 0x49, 0x44, 0x3a, 0x20, 0x25, 0x64, 0x0a, 0x00
.L_0:


//--------------------- .nv.shared.reserved.0     --------------------------
	.section	.nv.shared.reserved.0,"aw",@nobits
	.weak		__nv_reservedSMEM_offset_0_alias
	.size		__nv_reservedSMEM_offset_0_alias, 0, 64
	.other		__nv_reservedSMEM_offset_0_alias,@"STO_CUDA_RESERVED_SHARED STV_DEFAULT"
__nv_reservedSMEM_offset_0_alias:
	.zero		0
	.zero		64


//--------------------- .nv.constant0._Z13exampleKernelv --------------------------
	.section	.nv.constant0._Z13exampleKernelv,"a",@progbits
	.sectionflags	@""
	.align	4
.nv.constant0._Z13exampleKernelv:
	.zero		896


//--------------------- SYMBOLS --------------------------

	.type		.nv.reservedSmem.offset0,@object
	.size		.nv.reservedSmem.offset0,0x4
	.type		vprintf,@function
